//
// Generated by NVIDIA NVVM Compiler
//
// Compiler Build ID: CL-36424714
// Cuda compilation tools, release 13.0, V13.0.88
// Based on NVVM 20.0.0
//

.version 9.0
.target sm_100
.address_size 64

	// .globl	_Z6gatherPKfPKiPf

.visible .entry _Z6gatherPKfPKiPf(
	.param .u64 .ptr .align 1 _Z6gatherPKfPKiPf_param_0,
	.param .u64 .ptr .align 1 _Z6gatherPKfPKiPf_param_1,
	.param .u64 .ptr .align 1 _Z6gatherPKfPKiPf_param_2
)
{
	.reg .pred 	%p<3>;
	.reg .b32 	%r<9>;
	.reg .b32 	%f<33>;
	.reg .b64 	%rd<13>;

	ld.param.u64 	%rd2, [_Z6gatherPKfPKiPf_param_0];
	ld.param.u64 	%rd3, [_Z6gatherPKfPKiPf_param_1];
	ld.param.u64 	%rd4, [_Z6gatherPKfPKiPf_param_2];
	mov.u32 	%r3, %ctaid.x;
	mov.u32 	%r4, %ntid.x;
	mov.u32 	%r5, %tid.x;
	mad.lo.s32 	%r1, %r3, %r4, %r5;
	setp.gt.s32 	%p1, %r1, 15;
	@%p1 bra 	$L__BB0_4;
	cvta.to.global.u64 	%rd5, %rd3;
	cvta.to.global.u64 	%rd6, %rd4;
	mul.wide.s32 	%rd7, %r1, 4;
	add.s64 	%rd8, %rd5, %rd7;
	ld.global.u32 	%r2, [%rd8];
	shl.b32 	%r6, %r1, 5;
	mul.wide.s32 	%rd9, %r6, 4;
	add.s64 	%rd1, %rd6, %rd9;
	setp.lt.u32 	%p2, %r2, 100;
	@%p2 bra 	$L__BB0_3;
	mov.b32 	%r8, 0;
	st.global.u32 	[%rd1], %r8;
	st.global.u32 	[%rd1+4], %r8;
	st.global.u32 	[%rd1+8], %r8;
	st.global.u32 	[%rd1+12], %r8;
	st.global.u32 	[%rd1+16], %r8;
	st.global.u32 	[%rd1+20], %r8;
	st.global.u32 	[%rd1+24], %r8;
	st.global.u32 	[%rd1+28], %r8;
	st.global.u32 	[%rd1+32], %r8;
	st.global.u32 	[%rd1+36], %r8;
	st.global.u32 	[%rd1+40], %r8;
	st.global.u32 	[%rd1+44], %r8;
	st.global.u32 	[%rd1+48], %r8;
	st.global.u32 	[%rd1+52], %r8;
	st.global.u32 	[%rd1+56], %r8;
	st.global.u32 	[%rd1+60], %r8;
	st.global.u32 	[%rd1+64], %r8;
	st.global.u32 	[%rd1+68], %r8;
	st.global.u32 	[%rd1+72], %r8;
	st.global.u32 	[%rd1+76], %r8;
	st.global.u32 	[%rd1+80], %r8;
	st.global.u32 	[%rd1+84], %r8;
	st.global.u32 	[%rd1+88], %r8;
	st.global.u32 	[%rd1+92], %r8;
	st.global.u32 	[%rd1+96], %r8;
	st.global.u32 	[%rd1+100], %r8;
	st.global.u32 	[%rd1+104], %r8;
	st.global.u32 	[%rd1+108], %r8;
	st.global.u32 	[%rd1+112], %r8;
	st.global.u32 	[%rd1+116], %r8;
	st.global.u32 	[%rd1+120], %r8;
	st.global.u32 	[%rd1+124], %r8;
	bra.uni 	$L__BB0_4;
$L__BB0_3:
	shl.b32 	%r7, %r2, 5;
	cvta.to.global.u64 	%rd10, %rd2;
	mul.wide.u32 	%rd11, %r7, 4;
	add.s64 	%rd12, %rd10, %rd11;
	ld.global.f32 	%f1, [%rd12];
	st.global.f32 	[%rd1], %f1;
	ld.global.f32 	%f2, [%rd12+4];
	st.global.f32 	[%rd1+4], %f2;
	ld.global.f32 	%f3, [%rd12+8];
	st.global.f32 	[%rd1+8], %f3;
	ld.global.f32 	%f4, [%rd12+12];
	st.global.f32 	[%rd1+12], %f4;
	ld.global.f32 	%f5, [%rd12+16];
	st.global.f32 	[%rd1+16], %f5;
	ld.global.f32 	%f6, [%rd12+20];
	st.global.f32 	[%rd1+20], %f6;
	ld.global.f32 	%f7, [%rd12+24];
	st.global.f32 	[%rd1+24], %f7;
	ld.global.f32 	%f8, [%rd12+28];
	st.global.f32 	[%rd1+28], %f8;
	ld.global.f32 	%f9, [%rd12+32];
	st.global.f32 	[%rd1+32], %f9;
	ld.global.f32 	%f10, [%rd12+36];
	st.global.f32 	[%rd1+36], %f10;
	ld.global.f32 	%f11, [%rd12+40];
	st.global.f32 	[%rd1+40], %f11;
	ld.global.f32 	%f12, [%rd12+44];
	st.global.f32 	[%rd1+44], %f12;
	ld.global.f32 	%f13, [%rd12+48];
	st.global.f32 	[%rd1+48], %f13;
	ld.global.f32 	%f14, [%rd12+52];
	st.global.f32 	[%rd1+52], %f14;
	ld.global.f32 	%f15, [%rd12+56];
	st.global.f32 	[%rd1+56], %f15;
	ld.global.f32 	%f16, [%rd12+60];
	st.global.f32 	[%rd1+60], %f16;
	ld.global.f32 	%f17, [%rd12+64];
	st.global.f32 	[%rd1+64], %f17;
	ld.global.f32 	%f18, [%rd12+68];
	st.global.f32 	[%rd1+68], %f18;
	ld.global.f32 	%f19, [%rd12+72];
	st.global.f32 	[%rd1+72], %f19;
	ld.global.f32 	%f20, [%rd12+76];
	st.global.f32 	[%rd1+76], %f20;
	ld.global.f32 	%f21, [%rd12+80];
	st.global.f32 	[%rd1+80], %f21;
	ld.global.f32 	%f22, [%rd12+84];
	st.global.f32 	[%rd1+84], %f22;
	ld.global.f32 	%f23, [%rd12+88];
	st.global.f32 	[%rd1+88], %f23;
	ld.global.f32 	%f24, [%rd12+92];
	st.global.f32 	[%rd1+92], %f24;
	ld.global.f32 	%f25, [%rd12+96];
	st.global.f32 	[%rd1+96], %f25;
	ld.global.f32 	%f26, [%rd12+100];
	st.global.f32 	[%rd1+100], %f26;
	ld.global.f32 	%f27, [%rd12+104];
	st.global.f32 	[%rd1+104], %f27;
	ld.global.f32 	%f28, [%rd12+108];
	st.global.f32 	[%rd1+108], %f28;
	ld.global.f32 	%f29, [%rd12+112];
	st.global.f32 	[%rd1+112], %f29;
	ld.global.f32 	%f30, [%rd12+116];
	st.global.f32 	[%rd1+116], %f30;
	ld.global.f32 	%f31, [%rd12+120];
	st.global.f32 	[%rd1+120], %f31;
	ld.global.f32 	%f32, [%rd12+124];
	st.global.f32 	[%rd1+124], %f32;
$L__BB0_4:
	ret;

}


// ===== COMPILED SASS (sm_100) =====

	.target	sm_100

	.elftype	@"ET_EXEC"


//--------------------- .note.nv.tkinfo           --------------------------
	.section	.note.nv.tkinfo,"",@"SHT_NOTE"
	.sectionflags	@"SHF_NOTE_NV_TKINFO"
	.tkinfo
        /*0018*/ 	.word	0x00000002
        /*0030*/ 	.string	""
        /*0030*/ 	.string	"ptxas"
        /*0030*/ 	.string	"Cuda compilation tools, release 13.0, V13.0.88"
        /*0030*/ 	.string	"Build cuda_13.0.r13.0/compiler.36424714_0"
        /*0030*/ 	.string	"-arch sm_100 -m 64 "



//--------------------- .note.nv.cuinfo           --------------------------
	.section	.note.nv.cuinfo,"",@"SHT_NOTE"
	.sectionflags	@"SHF_NOTE_NV_CUINFO"
        /*0018*/ 	.short	0x0002
        /*001a*/ 	.short	0x0064
        /*001c*/ 	.short	0x0082
	.zero		2


//--------------------- .nv.info                  --------------------------
	.section	.nv.info,"",@"SHT_CUDA_INFO"
	.align	4


	//----- nvinfo : EIATTR_REGCOUNT
	.align		4
        /*0000*/ 	.byte	0x04, 0x2f
        /*0002*/ 	.short	(.L_1 - .L_0)
	.align		4
.L_0:
        /*0004*/ 	.word	index@(_Z6gatherPKfPKiPf)
        /*0008*/ 	.word	0x00000014


	//----- nvinfo : EIATTR_FRAME_SIZE
	.align		4
.L_1:
        /*000c*/ 	.byte	0x04, 0x11
        /*000e*/ 	.short	(.L_3 - .L_2)
	.align		4
.L_2:
        /*0010*/ 	.word	index@(_Z6gatherPKfPKiPf)
        /*0014*/ 	.word	0x00000000


	//----- nvinfo : EIATTR_MIN_STACK_SIZE
	.align		4
.L_3:
        /*0018*/ 	.byte	0x04, 0x12
        /*001a*/ 	.short	(.L_5 - .L_4)
	.align		4
.L_4:
        /*001c*/ 	.word	index@(_Z6gatherPKfPKiPf)
        /*0020*/ 	.word	0x00000000
.L_5:


//--------------------- .nv.compat                --------------------------
	.section	.nv.compat,"",@"SHT_CUDA_COMPAT_INFO"
	.align	4
        /*0000*/ 	.byte	0x02, 0x09, 0x00, 0x00, 0x02, 0x02, 0x01, 0x00, 0x02, 0x05, 0x05, 0x00, 0x03, 0x07, 0x01, 0x01
        /*0010*/ 	.byte	0x02, 0x03, 0x00, 0x00, 0x02, 0x06, 0x01, 0x00, 0x04, 0x0b, 0x08, 0x00, 0x09, 0x00, 0x00, 0x00
        /*0020*/ 	.byte	0x00, 0x00, 0x00, 0x00


//--------------------- .nv.info._Z6gatherPKfPKiPf --------------------------
	.section	.nv.info._Z6gatherPKfPKiPf,"",@"SHT_CUDA_INFO"
	.sectionflags	@""
	.align	4


	//----- nvinfo : EIATTR_CUDA_API_VERSION
	.align		4
        /*0000*/ 	.byte	0x04, 0x37
        /*0002*/ 	.short	(.L_7 - .L_6)
.L_6:
        /*0004*/ 	.word	0x00000082


	//----- nvinfo : EIATTR_KPARAM_INFO
	.align		4
.L_7:
        /*0008*/ 	.byte	0x04, 0x17
        /*000a*/ 	.short	(.L_9 - .L_8)
.L_8:
        /*000c*/ 	.word	0x00000000
        /*0010*/ 	.short	0x0002
        /*0012*/ 	.short	0x0010
        /*0014*/ 	.byte	0x00, 0xf5, 0x21, 0x00


	//----- nvinfo : EIATTR_KPARAM_INFO
	.align		4
.L_9:
        /*0018*/ 	.byte	0x04, 0x17
        /*001a*/ 	.short	(.L_11 - .L_10)
.L_10:
        /*001c*/ 	.word	0x00000000
        /*0020*/ 	.short	0x0001
        /*0022*/ 	.short	0x0008
        /*0024*/ 	.byte	0x00, 0xf5, 0x21, 0x00


	//----- nvinfo : EIATTR_KPARAM_INFO
	.align		4
.L_11:
        /*0028*/ 	.byte	0x04, 0x17
        /*002a*/ 	.short	(.L_13 - .L_12)
.L_12:
        /*002c*/ 	.word	0x00000000
        /*0030*/ 	.short	0x0000
        /*0032*/ 	.short	0x0000
        /*0034*/ 	.byte	0x00, 0xf5, 0x21, 0x00


	//----- nvinfo : EIATTR_SPARSE_MMA_MASK
	.align		4
.L_13:
        /*0038*/ 	.byte	0x03, 0x50
        /*003a*/ 	.short	0x0000


	//----- nvinfo : EIATTR_MAXREG_COUNT
	.align		4
        /*003c*/ 	.byte	0x03, 0x1b
        /*003e*/ 	.short	0x00ff


	//----- nvinfo : EIATTR_MERCURY_ISA_VERSION
	.align		4
        /*0040*/ 	.byte	0x03, 0x5f
        /*0042*/ 	.short	0x0101


	//----- nvinfo : EIATTR_VRC_CTA_INIT_COUNT
	.align		4
        /*0044*/ 	.byte	0x02, 0x4a
	.zero		1
	.zero		1


	//----- nvinfo : EIATTR_EXIT_INSTR_OFFSETS
	.align		4
        /*0048*/ 	.byte	0x04, 0x1c
        /*004a*/ 	.short	(.L_15 - .L_14)


	//   ....[0]....
.L_14:
        /*004c*/ 	.word	0x00000060


	//   ....[1]....
        /*0050*/ 	.word	0x00000300


	//   ....[2]....
        /*0054*/ 	.word	0x00000740


	//----- nvinfo : EIATTR_CRS_STACK_SIZE
	.align		4
.L_15:
        /*0058*/ 	.byte	0x04, 0x1e
        /*005a*/ 	.short	(.L_17 - .L_16)
.L_16:
        /*005c*/ 	.word	0x00000000


	//----- nvinfo : EIATTR_CBANK_PARAM_SIZE
	.align		4
.L_17:
        /*0060*/ 	.byte	0x03, 0x19
        /*0062*/ 	.short	0x0018


	//----- nvinfo : EIATTR_PARAM_CBANK
	.align		4
        /*0064*/ 	.byte	0x04, 0x0a
        /*0066*/ 	.short	(.L_19 - .L_18)
	.align		4
.L_18:
        /*0068*/ 	.word	index@(.nv.constant0._Z6gatherPKfPKiPf)
        /*006c*/ 	.short	0x0380
        /*006e*/ 	.short	0x0018


	//----- nvinfo : EIATTR_SW_WAR
	.align		4
.L_19:
        /*0070*/ 	.byte	0x04, 0x36
        /*0072*/ 	.short	(.L_21 - .L_20)
.L_20:
        /*0074*/ 	.word	0x00000008
.L_21:


//--------------------- .nv.callgraph             --------------------------
	.section	.nv.callgraph,"",@"SHT_CUDA_CALLGRAPH"
	.align	4
	.sectionentsize	8
	.align		4
        /*0000*/ 	.word	0x00000000
	.align		4
        /*0004*/ 	.word	0xffffffff
	.align		4
        /*0008*/ 	.word	0x00000000
	.align		4
        /*000c*/ 	.word	0xfffffffe
	.align		4
        /*0010*/ 	.word	0x00000000
	.align		4
        /*0014*/ 	.word	0xfffffffd
	.align		4
        /*0018*/ 	.word	0x00000000
	.align		4
        /*001c*/ 	.word	0xfffffffc


//--------------------- .text._Z6gatherPKfPKiPf   --------------------------
	.section	.text._Z6gatherPKfPKiPf,"ax",@progbits
	.align	128
        .global         _Z6gatherPKfPKiPf
        .type           _Z6gatherPKfPKiPf,@function
        .size           _Z6gatherPKfPKiPf,(.L_x_2 - _Z6gatherPKfPKiPf)
        .other          _Z6gatherPKfPKiPf,@"STO_CUDA_ENTRY STV_DEFAULT"
_Z6gatherPKfPKiPf:
.text._Z6gatherPKfPKiPf:
[----:B------:R-:W-:Y:S01]  /*0000*/  LDC R1, c[0x0][0x37c] ;  /* 0x0000df00ff017b82 */ /* 0x000fe20000000800 */
[----:B------:R-:W0:Y:S07]  /*0010*/  S2R R0, SR_TID.X ;  /* 0x0000000000007919 */ /* 0x000e2e0000002100 */
[----:B------:R-:W0:Y:S08]  /*0020*/  S2UR UR4, SR_CTAID.X ;  /* 0x00000000000479c3 */ /* 0x000e300000002500 */
[----:B------:R-:W0:Y:S02]  /*0030*/  LDC R7, c[0x0][0x360] ;  /* 0x0000d800ff077b82 */ /* 0x000e240000000800 */
[----:B0-----:R-:W-:-:S05]  /*0040*/  IMAD R7, R7, UR4, R0 ;  /* 0x0000000407077c24 */ /* 0x001fca000f8e0200 */
[----:B------:R-:W-:-:S13]  /*0050*/  ISETP.GT.AND P0, PT, R7, 0xf, PT ;  /* 0x0000000f0700780c */ /* 0x000fda0003f04270 */
[----:B------:R-:W-:Y:S05]  /*0060*/  @P0 EXIT ;  /* 0x000000000000094d */ /* 0x000fea0003800000 */
[----:B------:R-:W0:Y:S01]  /*0070*/  LDC.64 R4, c[0x0][0x388] ;  /* 0x0000e200ff047b82 */ /* 0x000e220000000a00 */
[----:B------:R-:W1:Y:S07]  /*0080*/  LDCU.64 UR4, c[0x0][0x358] ;  /* 0x00006b00ff0477ac */ /* 0x000e6e0008000a00 */
[----:B------:R-:W2:Y:S01]  /*0090*/  LDC.64 R2, c[0x0][0x390] ;  /* 0x0000e400ff027b82 */ /* 0x000ea20000000a00 */
[----:B0-----:R-:W-:-:S05]  /*00a0*/  IMAD.WIDE R4, R7, 0x4, R4 ;  /* 0x0000000407047825 */ /* 0x001fca00078e0204 */
[----:B-1----:R-:W3:Y:S01]  /*00b0*/  LDG.E R0, desc[UR4][R4.64] ;  /* 0x0000000404007981 */ /* 0x002ee2000c1e1900 */
[----:B------:R-:W-:-:S05]  /*00c0*/  SHF.L.U32 R7, R7, 0x5, RZ ;  /* 0x0000000507077819 */ /* 0x000fca00000006ff */
[----:B--2---:R-:W-:Y:S01]  /*00d0*/  IMAD.WIDE R2, R7, 0x4, R2 ;  /* 0x0000000407027825 */ /* 0x004fe200078e0202 */
[----:B---3--:R-:W-:-:S13]  /*00e0*/  ISETP.GE.U32.AND P0, PT, R0, 0x64, PT ;  /* 0x000000640000780c */ /* 0x008fda0003f06070 */
[----:B------:R-:W-:Y:S05]  /*00f0*/  @!P0 BRA `(.L_x_0) ;  /* 0x0000000000848947 */ /* 0x000fea0003800000 */
[----:B------:R-:W-:Y:S04]  /*0100*/  STG.E desc[UR4][R2.64], RZ ;  /* 0x000000ff02007986 */ /* 0x000fe8000c101904 */
        /* <DEDUP_REMOVED lines=30> */
[----:B------:R-:W-:Y:S01]  /*02f0*/  STG.E desc[UR4][R2.64+0x7c], RZ ;  /* 0x00007cff02007986 */ /* 0x000fe2000c101904 */
[----:B------:R-:W-:Y:S05]  /*0300*/  EXIT ;  /* 0x000000000000794d */ /* 0x000fea0003800000 */
.L_x_0:
[----:B------:R-:W0:Y:S01]  /*0310*/  LDC.64 R4, c[0x0][0x380] ;  /* 0x0000e000ff047b82 */ /* 0x000e220000000a00 */
[----:B------:R-:W-:-:S05]  /*0320*/  SHF.L.U32 R7, R0, 0x5, RZ ;  /* 0x0000000500077819 */ /* 0x000fca00000006ff */
[----:B0-----:R-:W-:-:S05]  /*0330*/  IMAD.WIDE.U32 R4, R7, 0x4, R4 ;  /* 0x0000000407047825 */ /* 0x001fca00078e0004 */
[----:B------:R-:W2:Y:S04]  /*0340*/  LDG.E R7, desc[UR4][R4.64] ;  /* 0x0000000404077981 */ /* 0x000ea8000c1e1900 */
[----:B--2---:R0:W-:Y:S04]  /*0350*/  STG.E desc[UR4][R2.64], R7 ;  /* 0x0000000702007986 */ /* 0x0041e8000c101904 */
[----:B------:R-:W2:Y:S04]  /*0360*/  LDG.E R9, desc[UR4][R4.64+0x4] ;  /* 0x0000040404097981 */ /* 0x000ea8000c1e1900 */
[----:B--2---:R1:W-:Y:S04]  /*0370*/  STG.E desc[UR4][R2.64+0x4], R9 ;  /* 0x0000040902007986 */ /* 0x0043e8000c101904 */
[----:B------:R-:W2:Y:S04]  /*0380*/  LDG.E R11, desc[UR4][R4.64+0x8] ;  /* 0x00000804040b7981 */ /* 0x000ea8000c1e1900 */
[----:B--2---:R2:W-:Y:S04]  /*0390*/  STG.E desc[UR4][R2.64+0x8], R11 ;  /* 0x0000080b02007986 */ /* 0x0045e8000c101904 */
[----:B------:R-:W3:Y:S04]  /*03a0*/  LDG.E R13, desc[UR4][R4.64+0xc] ;  /* 0x00000c04040d7981 */ /* 0x000ee8000c1e1900 */
[----:B---3--:R3:W-:Y:S04]  /*03b0*/  STG.E desc[UR4][R2.64+0xc], R13 ;  /* 0x00000c0d02007986 */ /* 0x0087e8000c101904 */
[----:B------:R-:W4:Y:S04]  /*03c0*/  LDG.E R15, desc[UR4][R4.64+0x10] ;  /* 0x00001004040f7981 */ /* 0x000f28000c1e1900 */
[----:B----4-:R4:W-:Y:S04]  /*03d0*/  STG.E desc[UR4][R2.64+0x10], R15 ;  /* 0x0000100f02007986 */ /* 0x0109e8000c101904 */
[----:B------:R-:W5:Y:S04]  /*03e0*/  LDG.E R17, desc[UR4][R4.64+0x14] ;  /* 0x0000140404117981 */ /* 0x000f68000c1e1900 */
[----:B-----5:R5:W-:Y:S04]  /*03f0*/  STG.E desc[UR4][R2.64+0x14], R17 ;  /* 0x0000141102007986 */ /* 0x020be8000c101904 */
[----:B0-----:R-:W2:Y:S04]  /*0400*/  LDG.E R7, desc[UR4][R4.64+0x18] ;  /* 0x0000180404077981 */ /* 0x001ea8000c1e1900 */
[----:B--2---:R0:W-:Y:S04]  /*0410*/  STG.E desc[UR4][R2.64+0x18], R7 ;  /* 0x0000180702007986 */ /* 0x0041e8000c101904 */
[----:B-1----:R-:W2:Y:S04]  /*0420*/  LDG.E R9, desc[UR4][R4.64+0x1c] ;  /* 0x00001c0404097981 */ /* 0x002ea8000c1e1900 */
[----:B--2---:R1:W-:Y:S04]  /*0430*/  STG.E desc[UR4][R2.64+0x1c], R9 ;  /* 0x00001c0902007986 */ /* 0x0043e8000c101904 */
[----:B------:R-:W2:Y:S04]  /*0440*/  LDG.E R11, desc[UR4][R4.64+0x20] ;  /* 0x00002004040b7981 */ /* 0x000ea8000c1e1900 */
[----:B--2---:R2:W-:Y:S04]  /*0450*/  STG.E desc[UR4][R2.64+0x20], R11 ;  /* 0x0000200b02007986 */ /* 0x0045e8000c101904 */
[----:B---3--:R-:W3:Y:S04]  /*0460*/  LDG.E R13, desc[UR4][R4.64+0x24] ;  /* 0x00002404040d7981 */ /* 0x008ee8000c1e1900 */
[----:B---3--:R3:W-:Y:S04]  /*0470*/  STG.E desc[UR4][R2.64+0x24], R13 ;  /* 0x0000240d02007986 */ /* 0x0087e8000c101904 */
[----:B----4-:R-:W4:Y:S04]  /*0480*/  LDG.E R15, desc[UR4][R4.64+0x28] ;  /* 0x00002804040f7981 */ /* 0x010f28000c1e1900 */
[----:B----4-:R4:W-:Y:S04]  /*0490*/  STG.E desc[UR4][R2.64+0x28], R15 ;  /* 0x0000280f02007986 */ /* 0x0109e8000c101904 */
[----:B-----5:R-:W5:Y:S04]  /*04a0*/  LDG.E R17, desc[UR4][R4.64+0x2c] ;  /* 0x00002c0404117981 */ /* 0x020f68000c1e1900 */
        /* <DEDUP_REMOVED lines=30> */
[----:B--2---:R-:W-:Y:S04]  /*0690*/  STG.E desc[UR4][R2.64+0x68], R11 ;  /* 0x0000680b02007986 */ /* 0x004fe8000c101904 */
[----:B---3--:R-:W2:Y:S04]  /*06a0*/  LDG.E R13, desc[UR4][R4.64+0x6c] ;  /* 0x00006c04040d7981 */ /* 0x008ea8000c1e1900 */
[----:B--2---:R-:W-:Y:S04]  /*06b0*/  STG.E desc[UR4][R2.64+0x6c], R13 ;  /* 0x00006c0d02007986 */ /* 0x004fe8000c101904 */
[----:B----4-:R-:W2:Y:S04]  /*06c0*/  LDG.E R15, desc[UR4][R4.64+0x70] ;  /* 0x00007004040f7981 */ /* 0x010ea8000c1e1900 */
[----:B--2---:R-:W-:Y:S04]  /*06d0*/  STG.E desc[UR4][R2.64+0x70], R15 ;  /* 0x0000700f02007986 */ /* 0x004fe8000c101904 */
[----:B-----5:R-:W2:Y:S04]  /*06e0*/  LDG.E R17, desc[UR4][R4.64+0x74] ;  /* 0x0000740404117981 */ /* 0x020ea8000c1e1900 */
[----:B--2---:R-:W-:Y:S04]  /*06f0*/  STG.E desc[UR4][R2.64+0x74], R17 ;  /* 0x0000741102007986 */ /* 0x004fe8000c101904 */
[----:B0-----:R-:W2:Y:S04]  /*0700*/  LDG.E R7, desc[UR4][R4.64+0x78] ;  /* 0x0000780404077981 */ /* 0x001ea8000c1e1900 */
[----:B--2---:R-:W-:Y:S04]  /*0710*/  STG.E desc[UR4][R2.64+0x78], R7 ;  /* 0x0000780702007986 */ /* 0x004fe8000c101904 */
[----:B-1----:R-:W2:Y:S04]  /*0720*/  LDG.E R9, desc[UR4][R4.64+0x7c] ;  /* 0x00007c0404097981 */ /* 0x002ea8000c1e1900 */
[----:B--2---:R-:W-:Y:S01]  /*0730*/  STG.E desc[UR4][R2.64+0x7c], R9 ;  /* 0x00007c0902007986 */ /* 0x004fe2000c101904 */
[----:B------:R-:W-:Y:S05]  /*0740*/  EXIT ;  /* 0x000000000000794d */ /* 0x000fea0003800000 */
.L_x_1:
[----:B------:R-:W-:-:S00]  /*0750*/  BRA `(.L_x_1) ;  /* 0xfffffffc00fc7947 */ /* 0x000fc0000383ffff */
[----:B------:R-:W-:-:S00]  /*0760*/  NOP ;  /* 0x0000000000007918 */ /* 0x000fc00000000000 */
        /* <DEDUP_REMOVED lines=9> */
.L_x_2:


//--------------------- .nv.shared.reserved.0     --------------------------
	.section	.nv.shared.reserved.0,"aw",@nobits
	.weak		__nv_reservedSMEM_offset_0_alias
	.size		__nv_reservedSMEM_offset_0_alias, 0, 64
	.other		__nv_reservedSMEM_offset_0_alias,@"STO_CUDA_RESERVED_SHARED STV_DEFAULT"
__nv_reservedSMEM_offset_0_alias:
	.zero		0
	.zero		64


//--------------------- .nv.constant0._Z6gatherPKfPKiPf --------------------------
	.section	.nv.constant0._Z6gatherPKfPKiPf,"a",@progbits
	.sectionflags	@""
	.align	4
.nv.constant0._Z6gatherPKfPKiPf:
	.zero		920


//--------------------- SYMBOLS --------------------------

	.type		.nv.reservedSmem.offset0,@object
	.size		.nv.reservedSmem.offset0,0x4
